//
// Generated by NVIDIA NVVM Compiler
//
// Compiler Build ID: CL-36424714
// Cuda compilation tools, release 13.0, V13.0.88
// Based on NVVM 20.0.0
//

.version 9.0
.target sm_100
.address_size 64

	// .globl	_Z14convolution_1dPiS_i
.const .align 4 .b8 d_mask[28];
// _ZZ14convolution_1dPiS_iE7s_input has been demoted

.visible .entry _Z14convolution_1dPiS_i(
	.param .u64 .ptr .align 1 _Z14convolution_1dPiS_i_param_0,
	.param .u64 .ptr .align 1 _Z14convolution_1dPiS_i_param_1,
	.param .u32 _Z14convolution_1dPiS_i_param_2
)
{
	.reg .pred 	%p<2>;
	.reg .b32 	%r<34>;
	.reg .b64 	%rd<11>;
	// demoted variable
	.shared .align 4 .b8 _ZZ14convolution_1dPiS_iE7s_input[1048];
	ld.param.u64 	%rd3, [_Z14convolution_1dPiS_i_param_0];
	ld.param.u64 	%rd2, [_Z14convolution_1dPiS_i_param_1];
	cvta.to.global.u64 	%rd1, %rd3;
	mov.u32 	%r4, %ctaid.x;
	mov.u32 	%r1, %ntid.x;
	mov.u32 	%r5, %tid.x;
	mad.lo.s32 	%r2, %r4, %r1, %r5;
	mul.wide.s32 	%rd4, %r2, 4;
	add.s64 	%rd5, %rd1, %rd4;
	ld.global.u32 	%r6, [%rd5];
	shl.b32 	%r7, %r5, 2;
	mov.u32 	%r8, _ZZ14convolution_1dPiS_iE7s_input;
	add.s32 	%r3, %r8, %r7;
	st.shared.u32 	[%r3], %r6;
	setp.gt.u32 	%p1, %r5, 5;
	@%p1 bra 	$L__BB0_2;
	add.s32 	%r9, %r2, %r1;
	mul.wide.u32 	%rd6, %r9, 4;
	add.s64 	%rd7, %rd1, %rd6;
	ld.global.u32 	%r10, [%rd7];
	shl.b32 	%r11, %r1, 2;
	add.s32 	%r12, %r3, %r11;
	st.shared.u32 	[%r12], %r10;
$L__BB0_2:
	bar.sync 	0;
	ld.shared.u32 	%r13, [%r3];
	ld.const.u32 	%r14, [d_mask];
	mul.lo.s32 	%r15, %r14, %r13;
	ld.shared.u32 	%r16, [%r3+4];
	ld.const.u32 	%r17, [d_mask+4];
	mad.lo.s32 	%r18, %r17, %r16, %r15;
	ld.shared.u32 	%r19, [%r3+8];
	ld.const.u32 	%r20, [d_mask+8];
	mad.lo.s32 	%r21, %r20, %r19, %r18;
	ld.shared.u32 	%r22, [%r3+12];
	ld.const.u32 	%r23, [d_mask+12];
	mad.lo.s32 	%r24, %r23, %r22, %r21;
	ld.shared.u32 	%r25, [%r3+16];
	ld.const.u32 	%r26, [d_mask+16];
	mad.lo.s32 	%r27, %r26, %r25, %r24;
	ld.shared.u32 	%r28, [%r3+20];
	ld.const.u32 	%r29, [d_mask+20];
	mad.lo.s32 	%r30, %r29, %r28, %r27;
	ld.shared.u32 	%r31, [%r3+24];
	ld.const.u32 	%r32, [d_mask+24];
	mad.lo.s32 	%r33, %r32, %r31, %r30;
	cvta.to.global.u64 	%rd8, %rd2;
	add.s64 	%rd10, %rd8, %rd4;
	st.global.u32 	[%rd10], %r33;
	ret;

}


// ===== COMPILED SASS (sm_100) =====

	.target	sm_100

	.elftype	@"ET_EXEC"


//--------------------- .note.nv.tkinfo           --------------------------
	.section	.note.nv.tkinfo,"",@"SHT_NOTE"
	.sectionflags	@"SHF_NOTE_NV_TKINFO"
	.tkinfo
        /*0018*/ 	.word	0x00000002
        /*0030*/ 	.string	""
        /*0030*/ 	.string	"ptxas"
        /*0030*/ 	.string	"Cuda compilation tools, release 13.0, V13.0.88"
        /*0030*/ 	.string	"Build cuda_13.0.r13.0/compiler.36424714_0"
        /*0030*/ 	.string	"-arch sm_100 -m 64 "



//--------------------- .note.nv.cuinfo           --------------------------
	.section	.note.nv.cuinfo,"",@"SHT_NOTE"
	.sectionflags	@"SHF_NOTE_NV_CUINFO"
        /*0018*/ 	.short	0x0002
        /*001a*/ 	.short	0x0064
        /*001c*/ 	.short	0x0082
	.zero		2


//--------------------- .nv.info                  --------------------------
	.section	.nv.info,"",@"SHT_CUDA_INFO"
	.align	4


	//----- nvinfo : EIATTR_REGCOUNT
	.align		4
        /*0000*/ 	.byte	0x04, 0x2f
        /*0002*/ 	.short	(.L_2 - .L_1)
	.align		4
.L_1:
        /*0004*/ 	.word	index@(_Z14convolution_1dPiS_i)
        /*0008*/ 	.word	0x00000018


	//----- nvinfo : EIATTR_FRAME_SIZE
	.align		4
.L_2:
        /*000c*/ 	.byte	0x04, 0x11
        /*000e*/ 	.short	(.L_4 - .L_3)
	.align		4
.L_3:
        /*0010*/ 	.word	index@(_Z14convolution_1dPiS_i)
        /*0014*/ 	.word	0x00000000


	//----- nvinfo : EIATTR_MIN_STACK_SIZE
	.align		4
.L_4:
        /*0018*/ 	.byte	0x04, 0x12
        /*001a*/ 	.short	(.L_6 - .L_5)
	.align		4
.L_5:
        /*001c*/ 	.word	index@(_Z14convolution_1dPiS_i)
        /*0020*/ 	.word	0x00000000
.L_6:


//--------------------- .nv.compat                --------------------------
	.section	.nv.compat,"",@"SHT_CUDA_COMPAT_INFO"
	.align	4
        /*0000*/ 	.byte	0x02, 0x09, 0x00, 0x00, 0x02, 0x02, 0x01, 0x00, 0x02, 0x05, 0x05, 0x00, 0x03, 0x07, 0x01, 0x01
        /*0010*/ 	.byte	0x02, 0x03, 0x00, 0x00, 0x02, 0x06, 0x01, 0x00, 0x04, 0x0b, 0x08, 0x00, 0x09, 0x00, 0x00, 0x00
        /*0020*/ 	.byte	0x00, 0x00, 0x00, 0x00


//--------------------- .nv.info._Z14convolution_1dPiS_i --------------------------
	.section	.nv.info._Z14convolution_1dPiS_i,"",@"SHT_CUDA_INFO"
	.sectionflags	@""
	.align	4


	//----- nvinfo : EIATTR_CUDA_API_VERSION
	.align		4
        /*0000*/ 	.byte	0x04, 0x37
        /*0002*/ 	.short	(.L_8 - .L_7)
.L_7:
        /*0004*/ 	.word	0x00000082


	//----- nvinfo : EIATTR_KPARAM_INFO
	.align		4
.L_8:
        /*0008*/ 	.byte	0x04, 0x17
        /*000a*/ 	.short	(.L_10 - .L_9)
.L_9:
        /*000c*/ 	.word	0x00000000
        /*0010*/ 	.short	0x0002
        /*0012*/ 	.short	0x0010
        /*0014*/ 	.byte	0x00, 0xf0, 0x11, 0x00


	//----- nvinfo : EIATTR_KPARAM_INFO
	.align		4
.L_10:
        /*0018*/ 	.byte	0x04, 0x17
        /*001a*/ 	.short	(.L_12 - .L_11)
.L_11:
        /*001c*/ 	.word	0x00000000
        /*0020*/ 	.short	0x0001
        /*0022*/ 	.short	0x0008
        /*0024*/ 	.byte	0x00, 0xf5, 0x21, 0x00


	//----- nvinfo : EIATTR_KPARAM_INFO
	.align		4
.L_12:
        /*0028*/ 	.byte	0x04, 0x17
        /*002a*/ 	.short	(.L_14 - .L_13)
.L_13:
        /*002c*/ 	.word	0x00000000
        /*0030*/ 	.short	0x0000
        /*0032*/ 	.short	0x0000
        /*0034*/ 	.byte	0x00, 0xf5, 0x21, 0x00


	//----- nvinfo : EIATTR_SPARSE_MMA_MASK
	.align		4
.L_14:
        /*0038*/ 	.byte	0x03, 0x50
        /*003a*/ 	.short	0x0000


	//----- nvinfo : EIATTR_MAXREG_COUNT
	.align		4
        /*003c*/ 	.byte	0x03, 0x1b
        /*003e*/ 	.short	0x00ff


	//----- nvinfo : EIATTR_NUM_BARRIERS
	.align		4
        /*0040*/ 	.byte	0x02, 0x4c
        /*0042*/ 	.byte	0x01
	.zero		1


	//----- nvinfo : EIATTR_MERCURY_ISA_VERSION
	.align		4
        /*0044*/ 	.byte	0x03, 0x5f
        /*0046*/ 	.short	0x0101


	//----- nvinfo : EIATTR_VRC_CTA_INIT_COUNT
	.align		4
        /*0048*/ 	.byte	0x02, 0x4a
	.zero		1
	.zero		1


	//----- nvinfo : EIATTR_EXIT_INSTR_OFFSETS
	.align		4
        /*004c*/ 	.byte	0x04, 0x1c
        /*004e*/ 	.short	(.L_16 - .L_15)


	//   ....[0]....
.L_15:
        /*0050*/ 	.word	0x00000290


	//----- nvinfo : EIATTR_CBANK_PARAM_SIZE
	.align		4
.L_16:
        /*0054*/ 	.byte	0x03, 0x19
        /*0056*/ 	.short	0x0014


	//----- nvinfo : EIATTR_PARAM_CBANK
	.align		4
        /*0058*/ 	.byte	0x04, 0x0a
        /*005a*/ 	.short	(.L_18 - .L_17)
	.align		4
.L_17:
        /*005c*/ 	.word	index@(.nv.constant0._Z14convolution_1dPiS_i)
        /*0060*/ 	.short	0x0380
        /*0062*/ 	.short	0x0014


	//----- nvinfo : EIATTR_SW_WAR
	.align		4
.L_18:
        /*0064*/ 	.byte	0x04, 0x36
        /*0066*/ 	.short	(.L_20 - .L_19)
.L_19:
        /*0068*/ 	.word	0x00000008
.L_20:


//--------------------- .nv.callgraph             --------------------------
	.section	.nv.callgraph,"",@"SHT_CUDA_CALLGRAPH"
	.align	4
	.sectionentsize	8
	.align		4
        /*0000*/ 	.word	0x00000000
	.align		4
        /*0004*/ 	.word	0xffffffff
	.align		4
        /*0008*/ 	.word	0x00000000
	.align		4
        /*000c*/ 	.word	0xfffffffe
	.align		4
        /*0010*/ 	.word	0x00000000
	.align		4
        /*0014*/ 	.word	0xfffffffd
	.align		4
        /*0018*/ 	.word	0x00000000
	.align		4
        /*001c*/ 	.word	0xfffffffc


//--------------------- .nv.constant3             --------------------------
	.section	.nv.constant3,"a",@progbits
	.align	4
.nv.constant3:
	.type		d_mask,@object
	.size		d_mask,(.L_0 - d_mask)
d_mask:
	.zero		28
.L_0:


//--------------------- .text._Z14convolution_1dPiS_i --------------------------
	.section	.text._Z14convolution_1dPiS_i,"ax",@progbits
	.align	128
        .global         _Z14convolution_1dPiS_i
        .type           _Z14convolution_1dPiS_i,@function
        .size           _Z14convolution_1dPiS_i,(.L_x_1 - _Z14convolution_1dPiS_i)
        .other          _Z14convolution_1dPiS_i,@"STO_CUDA_ENTRY STV_DEFAULT"
_Z14convolution_1dPiS_i:
.text._Z14convolution_1dPiS_i:
[----:B------:R-:W-:Y:S01]  /*0000*/  LDC R1, c[0x0][0x37c] ;  /* 0x0000df00ff017b82 */ /* 0x000fe20000000800 */
[----:B------:R-:W0:Y:S07]  /*0010*/  S2R R11, SR_TID.X ;  /* 0x00000000000b7919 */ /* 0x000e2e0000002100 */
[----:B------:R-:W1:Y:S01]  /*0020*/  S2UR UR4, SR_CTAID.X ;  /* 0x00000000000479c3 */ /* 0x000e620000002500 */
[----:B------:R-:W2:Y:S01]  /*0030*/  LDCU.64 UR6, c[0x0][0x358] ;  /* 0x00006b00ff0677ac */ /* 0x000ea20008000a00 */
[----:B------:R-:W3:Y:S06]  /*0040*/  LDCU.128 UR8, c[0x3][URZ] ;  /* 0x00c00000ff0877ac */ /* 0x000eec0008000c00 */
[----:B------:R-:W1:Y:S08]  /*0050*/  LDC R0, c[0x0][0x360] ;  /* 0x0000d800ff007b82 */ /* 0x000e700000000800 */
[----:B------:R-:W4:Y:S01]  /*0060*/  LDC.64 R4, c[0x0][0x380] ;  /* 0x0000e000ff047b82 */ /* 0x000f220000000a00 */
[----:B0-----:R-:W-:Y:S01]  /*0070*/  ISETP.GT.U32.AND P0, PT, R11, 0x5, PT ;  /* 0x000000050b00780c */ /* 0x001fe20003f04070 */
[----:B-1----:R-:W-:-:S04]  /*0080*/  IMAD R7, R0, UR4, R11 ;  /* 0x0000000400077c24 */ /* 0x002fc8000f8e020b */
[----:B----4-:R-:W-:-:S08]  /*0090*/  IMAD.WIDE R2, R7, 0x4, R4 ;  /* 0x0000000407027825 */ /* 0x010fd000078e0204 */
[----:B------:R-:W-:Y:S01]  /*00a0*/  @!P0 IADD3 R9, PT, PT, R7, R0, RZ ;  /* 0x0000000007098210 */ /* 0x000fe20007ffe0ff */
[----:B--2---:R-:W2:Y:S04]  /*00b0*/  LDG.E R2, desc[UR6][R2.64] ;  /* 0x0000000602027981 */ /* 0x004ea8000c1e1900 */
[----:B------:R-:W-:-:S06]  /*00c0*/  @!P0 IMAD.WIDE.U32 R4, R9, 0x4, R4 ;  /* 0x0000000409048825 */ /* 0x000fcc00078e0004 */
[----:B------:R-:W4:Y:S01]  /*00d0*/  @!P0 LDG.E R4, desc[UR6][R4.64] ;  /* 0x0000000604048981 */ /* 0x000f22000c1e1900 */
[----:B------:R-:W0:Y:S01]  /*00e0*/  S2UR UR5, SR_CgaCtaId ;  /* 0x00000000000579c3 */ /* 0x000e220000008800 */
[----:B------:R-:W-:Y:S02]  /*00f0*/  UMOV UR4, 0x400 ;  /* 0x0000040000047882 */ /* 0x000fe40000000000 */
[----:B0-----:R-:W-:-:S06]  /*0100*/  ULEA UR4, UR5, UR4, 0x18 ;  /* 0x0000000405047291 */ /* 0x001fcc000f8ec0ff */
[----:B------:R-:W-:-:S04]  /*0110*/  LEA R9, R11, UR4, 0x2 ;  /* 0x000000040b097c11 */ /* 0x000fc8000f8e10ff */
[----:B------:R-:W-:Y:S01]  /*0120*/  @!P0 LEA R11, R0, R9, 0x2 ;  /* 0x00000009000b8211 */ /* 0x000fe200078e10ff */
[----:B------:R-:W0:Y:S01]  /*0130*/  LDCU.64 UR4, c[0x3][0x10] ;  /* 0x00c00200ff0477ac */ /* 0x000e220008000a00 */
[----:B--2---:R1:W-:Y:S04]  /*0140*/  STS [R9], R2 ;  /* 0x0000000209007388 */ /* 0x0043e80000000800 */
[----:B----4-:R-:W-:Y:S01]  /*0150*/  @!P0 STS [R11], R4 ;  /* 0x000000040b008388 */ /* 0x010fe20000000800 */
[----:B-1----:R-:W1:Y:S08]  /*0160*/  LDC.64 R2, c[0x0][0x388] ;  /* 0x0000e200ff027b82 */ /* 0x002e700000000a00 */
[----:B------:R-:W-:Y:S06]  /*0170*/  BAR.SYNC.DEFER_BLOCKING 0x0 ;  /* 0x0000000000007b1d */ /* 0x000fec0000010000 */
[----:B------:R-:W3:Y:S04]  /*0180*/  LDS R0, [R9] ;  /* 0x0000000009007984 */ /* 0x000ee80000000800 */
[----:B------:R-:W2:Y:S04]  /*0190*/  LDS R13, [R9+0x4] ;  /* 0x00000400090d7984 */ /* 0x000ea80000000800 */
[----:B------:R-:W4:Y:S04]  /*01a0*/  LDS R5, [R9+0x8] ;  /* 0x0000080009057984 */ /* 0x000f280000000800 */
[----:B------:R-:W5:Y:S04]  /*01b0*/  LDS R15, [R9+0xc] ;  /* 0x00000c00090f7984 */ /* 0x000f680000000800 */
[----:B------:R-:W0:Y:S04]  /*01c0*/  LDS R17, [R9+0x10] ;  /* 0x0000100009117984 */ /* 0x000e280000000800 */
[----:B------:R-:W1:Y:S04]  /*01d0*/  LDS R19, [R9+0x14] ;  /* 0x0000140009137984 */ /* 0x000e680000000800 */
[----:B------:R-:W1:Y:S01]  /*01e0*/  LDS R21, [R9+0x18] ;  /* 0x0000180009157984 */ /* 0x000e620000000800 */
[----:B---3--:R-:W-:Y:S01]  /*01f0*/  IMAD R0, R0, UR8, RZ ;  /* 0x0000000800007c24 */ /* 0x008fe2000f8e02ff */
[----:B------:R-:W3:Y:S03]  /*0200*/  LDCU UR8, c[0x3][0x18] ;  /* 0x00c00300ff0877ac */ /* 0x000ee60008000800 */
[----:B--2---:R-:W-:-:S04]  /*0210*/  IMAD R0, R13, UR9, R0 ;  /* 0x000000090d007c24 */ /* 0x004fc8000f8e0200 */
[----:B----4-:R-:W-:-:S04]  /*0220*/  IMAD R0, R5, UR10, R0 ;  /* 0x0000000a05007c24 */ /* 0x010fc8000f8e0200 */
[----:B-----5:R-:W-:-:S04]  /*0230*/  IMAD R0, R15, UR11, R0 ;  /* 0x0000000b0f007c24 */ /* 0x020fc8000f8e0200 */
[----:B0-----:R-:W-:-:S04]  /*0240*/  IMAD R0, R17, UR4, R0 ;  /* 0x0000000411007c24 */ /* 0x001fc8000f8e0200 */
[----:B-1----:R-:W-:Y:S02]  /*0250*/  IMAD R0, R19, UR5, R0 ;  /* 0x0000000513007c24 */ /* 0x002fe4000f8e0200 */
[----:B------:R-:W-:-:S04]  /*0260*/  IMAD.WIDE R2, R7, 0x4, R2 ;  /* 0x0000000407027825 */ /* 0x000fc800078e0202 */
[----:B---3--:R-:W-:-:S05]  /*0270*/  IMAD R21, R21, UR8, R0 ;  /* 0x0000000815157c24 */ /* 0x008fca000f8e0200 */
[----:B------:R-:W-:Y:S01]  /*0280*/  STG.E desc[UR6][R2.64], R21 ;  /* 0x0000001502007986 */ /* 0x000fe2000c101906 */
[----:B------:R-:W-:Y:S05]  /*0290*/  EXIT ;  /* 0x000000000000794d */ /* 0x000fea0003800000 */
.L_x_0:
[----:B------:R-:W-:-:S00]  /*02a0*/  BRA `(.L_x_0) ;  /* 0xfffffffc00fc7947 */ /* 0x000fc0000383ffff */
[----:B------:R-:W-:-:S00]  /*02b0*/  NOP ;  /* 0x0000000000007918 */ /* 0x000fc00000000000 */
        /* <DEDUP_REMOVED lines=12> */
.L_x_1:


//--------------------- .nv.shared._Z14convolution_1dPiS_i --------------------------
	.section	.nv.shared._Z14convolution_1dPiS_i,"aw",@nobits
	.sectionflags	@""
	.align	4
.nv.shared._Z14convolution_1dPiS_i:
	.zero		2072


//--------------------- .nv.shared.reserved.0     --------------------------
	.section	.nv.shared.reserved.0,"aw",@nobits
	.weak		__nv_reservedSMEM_offset_0_alias
	.size		__nv_reservedSMEM_offset_0_alias, 0, 64
	.other		__nv_reservedSMEM_offset_0_alias,@"STO_CUDA_RESERVED_SHARED STV_DEFAULT"
__nv_reservedSMEM_offset_0_alias:
	.zero		0
	.zero		64


//--------------------- .nv.constant0._Z14convolution_1dPiS_i --------------------------
	.section	.nv.constant0._Z14convolution_1dPiS_i,"a",@progbits
	.sectionflags	@""
	.align	4
.nv.constant0._Z14convolution_1dPiS_i:
	.zero		916


//--------------------- SYMBOLS --------------------------

	.type		.nv.reservedSmem.offset0,@object
	.size		.nv.reservedSmem.offset0,0x4
	.type		.nv.reservedSmem.cap,@object
	.size		.nv.reservedSmem.cap,0x4
